//
// Generated by NVIDIA NVVM Compiler
//
// Compiler Build ID: CL-36424714
// Cuda compilation tools, release 13.0, V13.0.88
// Based on NVVM 20.0.0
//

.version 9.0
.target sm_100
.address_size 64

	// .globl	_Z37Kernel_semi_implicit_time_integrationiiffffPfS_P6float2S1_

.visible .entry _Z37Kernel_semi_implicit_time_integrationiiffffPfS_P6float2S1_(
	.param .u32 _Z37Kernel_semi_implicit_time_integrationiiffffPfS_P6float2S1__param_0,
	.param .u32 _Z37Kernel_semi_implicit_time_integrationiiffffPfS_P6float2S1__param_1,
	.param .f32 _Z37Kernel_semi_implicit_time_integrationiiffffPfS_P6float2S1__param_2,
	.param .f32 _Z37Kernel_semi_implicit_time_integrationiiffffPfS_P6float2S1__param_3,
	.param .f32 _Z37Kernel_semi_implicit_time_integrationiiffffPfS_P6float2S1__param_4,
	.param .f32 _Z37Kernel_semi_implicit_time_integrationiiffffPfS_P6float2S1__param_5,
	.param .u64 .ptr .align 1 _Z37Kernel_semi_implicit_time_integrationiiffffPfS_P6float2S1__param_6,
	.param .u64 .ptr .align 1 _Z37Kernel_semi_implicit_time_integrationiiffffPfS_P6float2S1__param_7,
	.param .u64 .ptr .align 1 _Z37Kernel_semi_implicit_time_integrationiiffffPfS_P6float2S1__param_8,
	.param .u64 .ptr .align 1 _Z37Kernel_semi_implicit_time_integrationiiffffPfS_P6float2S1__param_9
)
{
	.reg .b32 	%r<11>;
	.reg .b32 	%f<25>;
	.reg .b64 	%rd<15>;

	ld.param.u32 	%r1, [_Z37Kernel_semi_implicit_time_integrationiiffffPfS_P6float2S1__param_0];
	ld.param.f32 	%f1, [_Z37Kernel_semi_implicit_time_integrationiiffffPfS_P6float2S1__param_2];
	ld.param.f32 	%f2, [_Z37Kernel_semi_implicit_time_integrationiiffffPfS_P6float2S1__param_3];
	ld.param.f32 	%f3, [_Z37Kernel_semi_implicit_time_integrationiiffffPfS_P6float2S1__param_4];
	ld.param.f32 	%f4, [_Z37Kernel_semi_implicit_time_integrationiiffffPfS_P6float2S1__param_5];
	ld.param.u64 	%rd1, [_Z37Kernel_semi_implicit_time_integrationiiffffPfS_P6float2S1__param_6];
	ld.param.u64 	%rd2, [_Z37Kernel_semi_implicit_time_integrationiiffffPfS_P6float2S1__param_7];
	ld.param.u64 	%rd3, [_Z37Kernel_semi_implicit_time_integrationiiffffPfS_P6float2S1__param_8];
	ld.param.u64 	%rd4, [_Z37Kernel_semi_implicit_time_integrationiiffffPfS_P6float2S1__param_9];
	cvta.to.global.u64 	%rd5, %rd4;
	cvta.to.global.u64 	%rd6, %rd1;
	cvta.to.global.u64 	%rd7, %rd3;
	cvta.to.global.u64 	%rd8, %rd2;
	mov.u32 	%r2, %ntid.x;
	mov.u32 	%r3, %ctaid.x;
	mov.u32 	%r4, %tid.x;
	mad.lo.s32 	%r5, %r2, %r3, %r4;
	mov.u32 	%r6, %ntid.y;
	mov.u32 	%r7, %ctaid.y;
	mov.u32 	%r8, %tid.y;
	mad.lo.s32 	%r9, %r6, %r7, %r8;
	mad.lo.s32 	%r10, %r1, %r9, %r5;
	mul.f32 	%f5, %f1, %f2;
	mul.f32 	%f6, %f5, %f3;
	mul.f32 	%f7, %f6, %f4;
	mul.wide.s32 	%rd9, %r10, 4;
	add.s64 	%rd10, %rd8, %rd9;
	ld.global.f32 	%f8, [%rd10];
	fma.rn.f32 	%f9, %f7, %f8, 0f3F800000;
	mul.wide.s32 	%rd11, %r10, 8;
	add.s64 	%rd12, %rd7, %rd11;
	ld.global.v2.f32 	{%f10, %f11}, [%rd12];
	mul.f32 	%f12, %f1, %f3;
	add.s64 	%rd13, %rd6, %rd9;
	ld.global.f32 	%f13, [%rd13];
	mul.f32 	%f14, %f12, %f13;
	add.s64 	%rd14, %rd5, %rd11;
	ld.global.v2.f32 	{%f15, %f16}, [%rd14];
	mul.f32 	%f17, %f14, %f15;
	sub.f32 	%f18, %f10, %f17;
	div.rn.f32 	%f19, %f18, %f9;
	st.global.f32 	[%rd12], %f19;
	ld.global.f32 	%f20, [%rd13];
	mul.f32 	%f21, %f12, %f20;
	mul.f32 	%f22, %f21, %f16;
	sub.f32 	%f23, %f11, %f22;
	div.rn.f32 	%f24, %f23, %f9;
	st.global.f32 	[%rd12+4], %f24;
	ret;

}


// ===== COMPILED SASS (sm_100) =====

	.target	sm_100

	.elftype	@"ET_EXEC"


//--------------------- .note.nv.tkinfo           --------------------------
	.section	.note.nv.tkinfo,"",@"SHT_NOTE"
	.sectionflags	@"SHF_NOTE_NV_TKINFO"
	.tkinfo
        /*0018*/ 	.word	0x00000002
        /*0030*/ 	.string	""
        /*0030*/ 	.string	"ptxas"
        /*0030*/ 	.string	"Cuda compilation tools, release 13.0, V13.0.88"
        /*0030*/ 	.string	"Build cuda_13.0.r13.0/compiler.36424714_0"
        /*0030*/ 	.string	"-arch sm_100 -m 64 "



//--------------------- .note.nv.cuinfo           --------------------------
	.section	.note.nv.cuinfo,"",@"SHT_NOTE"
	.sectionflags	@"SHF_NOTE_NV_CUINFO"
        /*0018*/ 	.short	0x0002
        /*001a*/ 	.short	0x0064
        /*001c*/ 	.short	0x0082
	.zero		2


//--------------------- .nv.info                  --------------------------
	.section	.nv.info,"",@"SHT_CUDA_INFO"
	.align	4


	//----- nvinfo : EIATTR_REGCOUNT
	.align		4
        /*0000*/ 	.byte	0x04, 0x2f
        /*0002*/ 	.short	(.L_1 - .L_0)
	.align		4
.L_0:
        /*0004*/ 	.word	index@(_Z37Kernel_semi_implicit_time_integrationiiffffPfS_P6float2S1_)
        /*0008*/ 	.word	0x00000015


	//----- nvinfo : EIATTR_FRAME_SIZE
	.align		4
.L_1:
        /*000c*/ 	.byte	0x04, 0x11
        /*000e*/ 	.short	(.L_3 - .L_2)
	.align		4
.L_2:
        /*0010*/ 	.word	index@($__internal_0_$__cuda_sm3x_div_rn_noftz_f32_slowpath)
        /*0014*/ 	.word	0x00000000


	//----- nvinfo : EIATTR_FRAME_SIZE
	.align		4
.L_3:
        /*0018*/ 	.byte	0x04, 0x11
        /*001a*/ 	.short	(.L_5 - .L_4)
	.align		4
.L_4:
        /*001c*/ 	.word	index@(_Z37Kernel_semi_implicit_time_integrationiiffffPfS_P6float2S1_)
        /*0020*/ 	.word	0x00000000


	//----- nvinfo : EIATTR_MIN_STACK_SIZE
	.align		4
.L_5:
        /*0024*/ 	.byte	0x04, 0x12
        /*0026*/ 	.short	(.L_7 - .L_6)
	.align		4
.L_6:
        /*0028*/ 	.word	index@(_Z37Kernel_semi_implicit_time_integrationiiffffPfS_P6float2S1_)
        /*002c*/ 	.word	0x00000000
.L_7:


//--------------------- .nv.compat                --------------------------
	.section	.nv.compat,"",@"SHT_CUDA_COMPAT_INFO"
	.align	4
        /*0000*/ 	.byte	0x02, 0x09, 0x00, 0x00, 0x02, 0x02, 0x01, 0x00, 0x02, 0x05, 0x05, 0x00, 0x03, 0x07, 0x01, 0x01
        /*0010*/ 	.byte	0x02, 0x03, 0x00, 0x00, 0x02, 0x06, 0x01, 0x00, 0x04, 0x0b, 0x08, 0x00, 0x01, 0x00, 0x00, 0x00
        /*0020*/ 	.byte	0x00, 0x00, 0x00, 0x00


//--------------------- .nv.info._Z37Kernel_semi_implicit_time_integrationiiffffPfS_P6float2S1_ --------------------------
	.section	.nv.info._Z37Kernel_semi_implicit_time_integrationiiffffPfS_P6float2S1_,"",@"SHT_CUDA_INFO"
	.sectionflags	@""
	.align	4


	//----- nvinfo : EIATTR_CUDA_API_VERSION
	.align		4
        /*0000*/ 	.byte	0x04, 0x37
        /*0002*/ 	.short	(.L_9 - .L_8)
.L_8:
        /*0004*/ 	.word	0x00000082


	//----- nvinfo : EIATTR_KPARAM_INFO
	.align		4
.L_9:
        /*0008*/ 	.byte	0x04, 0x17
        /*000a*/ 	.short	(.L_11 - .L_10)
.L_10:
        /*000c*/ 	.word	0x00000000
        /*0010*/ 	.short	0x0009
        /*0012*/ 	.short	0x0030
        /*0014*/ 	.byte	0x00, 0xf5, 0x21, 0x00


	//----- nvinfo : EIATTR_KPARAM_INFO
	.align		4
.L_11:
        /*0018*/ 	.byte	0x04, 0x17
        /*001a*/ 	.short	(.L_13 - .L_12)
.L_12:
        /*001c*/ 	.word	0x00000000
        /*0020*/ 	.short	0x0008
        /*0022*/ 	.short	0x0028
        /*0024*/ 	.byte	0x00, 0xf5, 0x21, 0x00


	//----- nvinfo : EIATTR_KPARAM_INFO
	.align		4
.L_13:
        /*0028*/ 	.byte	0x04, 0x17
        /*002a*/ 	.short	(.L_15 - .L_14)
.L_14:
        /*002c*/ 	.word	0x00000000
        /*0030*/ 	.short	0x0007
        /*0032*/ 	.short	0x0020
        /*0034*/ 	.byte	0x00, 0xf5, 0x21, 0x00


	//----- nvinfo : EIATTR_KPARAM_INFO
	.align		4
.L_15:
        /*0038*/ 	.byte	0x04, 0x17
        /*003a*/ 	.short	(.L_17 - .L_16)
.L_16:
        /*003c*/ 	.word	0x00000000
        /*0040*/ 	.short	0x0006
        /*0042*/ 	.short	0x0018
        /*0044*/ 	.byte	0x00, 0xf5, 0x21, 0x00


	//----- nvinfo : EIATTR_KPARAM_INFO
	.align		4
.L_17:
        /*0048*/ 	.byte	0x04, 0x17
        /*004a*/ 	.short	(.L_19 - .L_18)
.L_18:
        /*004c*/ 	.word	0x00000000
        /*0050*/ 	.short	0x0005
        /*0052*/ 	.short	0x0014
        /*0054*/ 	.byte	0x00, 0xf0, 0x11, 0x00


	//----- nvinfo : EIATTR_KPARAM_INFO
	.align		4
.L_19:
        /*0058*/ 	.byte	0x04, 0x17
        /*005a*/ 	.short	(.L_21 - .L_20)
.L_20:
        /*005c*/ 	.word	0x00000000
        /*0060*/ 	.short	0x0004
        /*0062*/ 	.short	0x0010
        /*0064*/ 	.byte	0x00, 0xf0, 0x11, 0x00


	//----- nvinfo : EIATTR_KPARAM_INFO
	.align		4
.L_21:
        /*0068*/ 	.byte	0x04, 0x17
        /*006a*/ 	.short	(.L_23 - .L_22)
.L_22:
        /*006c*/ 	.word	0x00000000
        /*0070*/ 	.short	0x0003
        /*0072*/ 	.short	0x000c
        /*0074*/ 	.byte	0x00, 0xf0, 0x11, 0x00


	//----- nvinfo : EIATTR_KPARAM_INFO
	.align		4
.L_23:
        /*0078*/ 	.byte	0x04, 0x17
        /*007a*/ 	.short	(.L_25 - .L_24)
.L_24:
        /*007c*/ 	.word	0x00000000
        /*0080*/ 	.short	0x0002
        /*0082*/ 	.short	0x0008
        /*0084*/ 	.byte	0x00, 0xf0, 0x11, 0x00


	//----- nvinfo : EIATTR_KPARAM_INFO
	.align		4
.L_25:
        /*0088*/ 	.byte	0x04, 0x17
        /*008a*/ 	.short	(.L_27 - .L_26)
.L_26:
        /*008c*/ 	.word	0x00000000
        /*0090*/ 	.short	0x0001
        /*0092*/ 	.short	0x0004
        /*0094*/ 	.byte	0x00, 0xf0, 0x11, 0x00


	//----- nvinfo : EIATTR_KPARAM_INFO
	.align		4
.L_27:
        /*0098*/ 	.byte	0x04, 0x17
        /*009a*/ 	.short	(.L_29 - .L_28)
.L_28:
        /*009c*/ 	.word	0x00000000
        /*00a0*/ 	.short	0x0000
        /*00a2*/ 	.short	0x0000
        /*00a4*/ 	.byte	0x00, 0xf0, 0x11, 0x00


	//----- nvinfo : EIATTR_SPARSE_MMA_MASK
	.align		4
.L_29:
        /*00a8*/ 	.byte	0x03, 0x50
        /*00aa*/ 	.short	0x0000


	//----- nvinfo : EIATTR_MAXREG_COUNT
	.align		4
        /*00ac*/ 	.byte	0x03, 0x1b
        /*00ae*/ 	.short	0x00ff


	//----- nvinfo : EIATTR_MERCURY_ISA_VERSION
	.align		4
        /*00b0*/ 	.byte	0x03, 0x5f
        /*00b2*/ 	.short	0x0101


	//----- nvinfo : EIATTR_VRC_CTA_INIT_COUNT
	.align		4
        /*00b4*/ 	.byte	0x02, 0x4a
	.zero		1
	.zero		1


	//----- nvinfo : EIATTR_EXIT_INSTR_OFFSETS
	.align		4
        /*00b8*/ 	.byte	0x04, 0x1c
        /*00ba*/ 	.short	(.L_31 - .L_30)


	//   ....[0]....
.L_30:
        /*00bc*/ 	.word	0x00000410


	//----- nvinfo : EIATTR_CRS_STACK_SIZE
	.align		4
.L_31:
        /*00c0*/ 	.byte	0x04, 0x1e
        /*00c2*/ 	.short	(.L_33 - .L_32)
.L_32:
        /*00c4*/ 	.word	0x00000000


	//----- nvinfo : EIATTR_CBANK_PARAM_SIZE
	.align		4
.L_33:
        /*00c8*/ 	.byte	0x03, 0x19
        /*00ca*/ 	.short	0x0038


	//----- nvinfo : EIATTR_PARAM_CBANK
	.align		4
        /*00cc*/ 	.byte	0x04, 0x0a
        /*00ce*/ 	.short	(.L_35 - .L_34)
	.align		4
.L_34:
        /*00d0*/ 	.word	index@(.nv.constant0._Z37Kernel_semi_implicit_time_integrationiiffffPfS_P6float2S1_)
        /*00d4*/ 	.short	0x0380
        /*00d6*/ 	.short	0x0038


	//----- nvinfo : EIATTR_SW_WAR
	.align		4
.L_35:
        /*00d8*/ 	.byte	0x04, 0x36
        /*00da*/ 	.short	(.L_37 - .L_36)
.L_36:
        /*00dc*/ 	.word	0x00000008
.L_37:


//--------------------- .nv.callgraph             --------------------------
	.section	.nv.callgraph,"",@"SHT_CUDA_CALLGRAPH"
	.align	4
	.sectionentsize	8
	.align		4
        /*0000*/ 	.word	0x00000000
	.align		4
        /*0004*/ 	.word	0xffffffff
	.align		4
        /*0008*/ 	.word	0x00000000
	.align		4
        /*000c*/ 	.word	0xfffffffe
	.align		4
        /*0010*/ 	.word	0x00000000
	.align		4
        /*0014*/ 	.word	0xfffffffd
	.align		4
        /*0018*/ 	.word	0x00000000
	.align		4
        /*001c*/ 	.word	0xfffffffc


//--------------------- .text._Z37Kernel_semi_implicit_time_integrationiiffffPfS_P6float2S1_ --------------------------
	.section	.text._Z37Kernel_semi_implicit_time_integrationiiffffPfS_P6float2S1_,"ax",@progbits
	.align	128
        .global         _Z37Kernel_semi_implicit_time_integrationiiffffPfS_P6float2S1_
        .type           _Z37Kernel_semi_implicit_time_integrationiiffffPfS_P6float2S1_,@function
        .size           _Z37Kernel_semi_implicit_time_integrationiiffffPfS_P6float2S1_,(.L_x_16 - _Z37Kernel_semi_implicit_time_integrationiiffffPfS_P6float2S1_)
        .other          _Z37Kernel_semi_implicit_time_integrationiiffffPfS_P6float2S1_,@"STO_CUDA_ENTRY STV_DEFAULT"
_Z37Kernel_semi_implicit_time_integrationiiffffPfS_P6float2S1_:
.text._Z37Kernel_semi_implicit_time_integrationiiffffPfS_P6float2S1_:
[----:B------:R-:W-:Y:S01]  /*0000*/  LDC R1, c[0x0][0x37c] ;  /* 0x0000df00ff017b82 */ /* 0x000fe20000000800 */
[----:B------:R-:W0:Y:S01]  /*0010*/  S2R R0, SR_CTAID.X ;  /* 0x0000000000007919 */ /* 0x000e220000002500 */
[----:B------:R-:W0:Y:S06]  /*0020*/  LDCU UR6, c[0x0][0x360] ;  /* 0x00006c00ff0677ac */ /* 0x000e2c0008000800 */
[----:B------:R-:W1:Y:S01]  /*0030*/  LDC.64 R2, c[0x0][0x3a0] ;  /* 0x0000e800ff027b82 */ /* 0x000e620000000a00 */
[----:B------:R-:W0:Y:S01]  /*0040*/  S2R R5, SR_TID.X ;  /* 0x0000000000057919 */ /* 0x000e220000002100 */
[----:B------:R-:W2:Y:S01]  /*0050*/  LDCU UR7, c[0x0][0x364] ;  /* 0x00006c80ff0777ac */ /* 0x000ea20008000800 */
[----:B------:R-:W2:Y:S01]  /*0060*/  S2R R4, SR_CTAID.Y ;  /* 0x0000000000047919 */ /* 0x000ea20000002600 */
[----:B------:R-:W3:Y:S04]  /*0070*/  LDCU UR8, c[0x0][0x380] ;  /* 0x00007000ff0877ac */ /* 0x000ee80008000800 */
[----:B------:R-:W4:Y:S01]  /*0080*/  LDC.64 R10, c[0x0][0x3b0] ;  /* 0x0000ec00ff0a7b82 */ /* 0x000f220000000a00 */
[----:B------:R-:W2:Y:S01]  /*0090*/  S2R R7, SR_TID.Y ;  /* 0x0000000000077919 */ /* 0x000ea20000002200 */
[----:B------:R-:W5:Y:S06]  /*00a0*/  LDCU.64 UR4, c[0x0][0x358] ;  /* 0x00006b00ff0477ac */ /* 0x000f6c0008000a00 */
[----:B------:R-:W4:Y:S01]  /*00b0*/  LDC.64 R14, c[0x0][0x388] ;  /* 0x0000e200ff0e7b82 */ /* 0x000f220000000a00 */
[----:B0-----:R-:W-:-:S02]  /*00c0*/  IMAD R0, R0, UR6, R5 ;  /* 0x0000000600007c24 */ /* 0x001fc4000f8e0205 */
[----:B--2---:R-:W-:Y:S01]  /*00d0*/  IMAD R5, R4, UR7, R7 ;  /* 0x0000000704057c24 */ /* 0x004fe2000f8e0207 */
[----:B------:R-:W0:Y:S04]  /*00e0*/  LDCU.64 UR6, c[0x0][0x390] ;  /* 0x00007200ff0677ac */ /* 0x000e280008000a00 */
[----:B------:R-:W2:Y:S01]  /*00f0*/  LDC.64 R6, c[0x0][0x398] ;  /* 0x0000e600ff067b82 */ /* 0x000ea20000000a00 */
[----:B---3--:R-:W-:-:S04]  /*0100*/  IMAD R9, R5, UR8, R0 ;  /* 0x0000000805097c24 */ /* 0x008fc8000f8e0200 */
[----:B-1----:R-:W-:-:S03]  /*0110*/  IMAD.WIDE R2, R9, 0x4, R2 ;  /* 0x0000000409027825 */ /* 0x002fc600078e0202 */
[----:B------:R-:W1:Y:S03]  /*0120*/  LDC.64 R4, c[0x0][0x3a8] ;  /* 0x0000ea00ff047b82 */ /* 0x000e660000000a00 */
[----:B-----5:R3:W5:Y:S01]  /*0130*/  LDG.E R3, desc[UR4][R2.64] ;  /* 0x0000000402037981 */ /* 0x020762000c1e1900 */
[----:B----4-:R-:W-:-:S06]  /*0140*/  IMAD.WIDE R10, R9, 0x8, R10 ;  /* 0x00000008090a7825 */ /* 0x010fcc00078e020a */
[----:B------:R-:W4:Y:S01]  /*0150*/  LDG.E.64 R10, desc[UR4][R10.64] ;  /* 0x000000040a0a7981 */ /* 0x000f22000c1e1b00 */
[----:B--2---:R-:W-:-:S05]  /*0160*/  IMAD.WIDE R6, R9, 0x4, R6 ;  /* 0x0000000409067825 */ /* 0x004fca00078e0206 */
[----:B------:R-:W2:Y:S01]  /*0170*/  LDG.E R13, desc[UR4][R6.64] ;  /* 0x00000004060d7981 */ /* 0x000ea2000c1e1900 */
[----:B-1----:R-:W-:-:S05]  /*0180*/  IMAD.WIDE R4, R9, 0x8, R4 ;  /* 0x0000000809047825 */ /* 0x002fca00078e0204 */
[----:B------:R-:W4:Y:S01]  /*0190*/  LDG.E.64 R8, desc[UR4][R4.64] ;  /* 0x0000000404087981 */ /* 0x000f22000c1e1b00 */
[----:B------:R-:W-:-:S04]  /*01a0*/  FMUL R0, R14, R15 ;  /* 0x0000000f0e007220 */ /* 0x000fc80000400000 */
[----:B0-----:R-:W-:-:S04]  /*01b0*/  FMUL R0, R0, UR6 ;  /* 0x0000000600007c20 */ /* 0x001fc80008400000 */
[----:B------:R-:W-:Y:S01]  /*01c0*/  FMUL R0, R0, UR7 ;  /* 0x0000000700007c20 */ /* 0x000fe20008400000 */
[----:B---3--:R-:W-:Y:S01]  /*01d0*/  FMUL R2, R14, UR6 ;  /* 0x000000060e027c20 */ /* 0x008fe20008400000 */
[----:B------:R-:W-:Y:S02]  /*01e0*/  BSSY.RECONVERGENT B0, `(.L_x_0) ;  /* 0x000000f000007945 */ /* 0x000fe40003800200 */
[----:B-----5:R-:W-:-:S04]  /*01f0*/  FFMA R3, R0, R3, 1 ;  /* 0x3f80000000037423 */ /* 0x020fc80000000003 */
[----:B------:R-:W0:Y:S01]  /*0200*/  MUFU.RCP R12, R3 ;  /* 0x00000003000c7308 */ /* 0x000e220000001000 */
[----:B--2---:R-:W-:-:S04]  /*0210*/  FMUL R13, R2, R13 ;  /* 0x0000000d020d7220 */ /* 0x004fc80000400000 */
[----:B----4-:R-:W-:Y:S01]  /*0220*/  FFMA R0, -R13, R10, R8 ;  /* 0x0000000a0d007223 */ /* 0x010fe20000000108 */
[----:B0-----:R-:W-:-:S03]  /*0230*/  FFMA R15, -R3, R12, 1 ;  /* 0x3f800000030f7423 */ /* 0x001fc6000000010c */
[----:B------:R-:W0:Y:S01]  /*0240*/  FCHK P0, R0, R3 ;  /* 0x0000000300007302 */ /* 0x000e220000000000 */
[----:B------:R-:W-:-:S04]  /*0250*/  FFMA R15, R12, R15, R12 ;  /* 0x0000000f0c0f7223 */ /* 0x000fc8000000000c */
[----:B------:R-:W-:-:S04]  /*0260*/  FFMA R8, R0, R15, RZ ;  /* 0x0000000f00087223 */ /* 0x000fc800000000ff */
[----:B------:R-:W-:-:S04]  /*0270*/  FFMA R10, -R3, R8, R0 ;  /* 0x00000008030a7223 */ /* 0x000fc80000000100 */
[----:B------:R-:W-:Y:S01]  /*0280*/  FFMA R15, R15, R10, R8 ;  /* 0x0000000a0f0f7223 */ /* 0x000fe20000000008 */
[----:B0-----:R-:W-:Y:S06]  /*0290*/  @!P0 BRA `(.L_x_1) ;  /* 0x00000000000c8947 */ /* 0x001fec0003800000 */
[----:B------:R-:W-:-:S07]  /*02a0*/  MOV R8, 0x2c0 ;  /* 0x000002c000087802 */ /* 0x000fce0000000f00 */
[----:B------:R-:W-:Y:S05]  /*02b0*/  CALL.REL.NOINC `($__internal_0_$__cuda_sm3x_div_rn_noftz_f32_slowpath) ;  /* 0x0000000000587944 */ /* 0x000fea0003c00000 */
[----:B------:R-:W-:-:S07]  /*02c0*/  IMAD.MOV.U32 R15, RZ, RZ, R0 ;  /* 0x000000ffff0f7224 */ /* 0x000fce00078e0000 */
.L_x_1:
[----:B------:R-:W-:Y:S05]  /*02d0*/  BSYNC.RECONVERGENT B0 ;  /* 0x0000000000007941 */ /* 0x000fea0003800200 */
.L_x_0:
[----:B------:R0:W-:Y:S04]  /*02e0*/  STG.E desc[UR4][R4.64], R15 ;  /* 0x0000000f04007986 */ /* 0x0001e8000c101904 */
[----:B------:R-:W2:Y:S01]  /*02f0*/  LDG.E R7, desc[UR4][R6.64] ;  /* 0x0000000406077981 */ /* 0x000ea2000c1e1900 */
[----:B------:R-:W1:Y:S01]  /*0300*/  MUFU.RCP R0, R3 ;  /* 0x0000000300007308 */ /* 0x000e620000001000 */
[----:B------:R-:W-:Y:S01]  /*0310*/  BSSY.RECONVERGENT B0, `(.L_x_2) ;  /* 0x000000e000007945 */ /* 0x000fe20003800200 */
[----:B-1----:R-:W-:-:S04]  /*0320*/  FFMA R13, -R3, R0, 1 ;  /* 0x3f800000030d7423 */ /* 0x002fc80000000100 */
[----:B------:R-:W-:Y:S01]  /*0330*/  FFMA R0, R0, R13, R0 ;  /* 0x0000000d00007223 */ /* 0x000fe20000000000 */
[----:B--2---:R-:W-:-:S04]  /*0340*/  FMUL R2, R2, R7 ;  /* 0x0000000702027220 */ /* 0x004fc80000400000 */
[----:B------:R-:W-:-:S04]  /*0350*/  FFMA R2, R11, -R2, R9 ;  /* 0x800000020b027223 */ /* 0x000fc80000000009 */
[----:B------:R-:W1:Y:S01]  /*0360*/  FCHK P0, R2, R3 ;  /* 0x0000000302007302 */ /* 0x000e620000000000 */
[----:B------:R-:W-:-:S04]  /*0370*/  FFMA R9, R0, R2, RZ ;  /* 0x0000000200097223 */ /* 0x000fc800000000ff */
[----:B------:R-:W-:-:S04]  /*0380*/  FFMA R8, -R3, R9, R2 ;  /* 0x0000000903087223 */ /* 0x000fc80000000102 */
[----:B------:R-:W-:Y:S01]  /*0390*/  FFMA R9, R0, R8, R9 ;  /* 0x0000000800097223 */ /* 0x000fe20000000009 */
[----:B01----:R-:W-:Y:S06]  /*03a0*/  @!P0 BRA `(.L_x_3) ;  /* 0x0000000000108947 */ /* 0x003fec0003800000 */
[----:B------:R-:W-:Y:S01]  /*03b0*/  IMAD.MOV.U32 R0, RZ, RZ, R2 ;  /* 0x000000ffff007224 */ /* 0x000fe200078e0002 */
[----:B------:R-:W-:-:S07]  /*03c0*/  MOV R8, 0x3e0 ;  /* 0x000003e000087802 */ /* 0x000fce0000000f00 */
[----:B------:R-:W-:Y:S05]  /*03d0*/  CALL.REL.NOINC `($__internal_0_$__cuda_sm3x_div_rn_noftz_f32_slowpath) ;  /* 0x0000000000107944 */ /* 0x000fea0003c00000 */
[----:B------:R-:W-:-:S07]  /*03e0*/  IMAD.MOV.U32 R9, RZ, RZ, R0 ;  /* 0x000000ffff097224 */ /* 0x000fce00078e0000 */
.L_x_3:
[----:B------:R-:W-:Y:S05]  /*03f0*/  BSYNC.RECONVERGENT B0 ;  /* 0x0000000000007941 */ /* 0x000fea0003800200 */
.L_x_2:
[----:B------:R-:W-:Y:S01]  /*0400*/  STG.E desc[UR4][R4.64+0x4], R9 ;  /* 0x0000040904007986 */ /* 0x000fe2000c101904 */
[----:B------:R-:W-:Y:S05]  /*0410*/  EXIT ;  /* 0x000000000000794d */ /* 0x000fea0003800000 */
        .weak           $__internal_0_$__cuda_sm3x_div_rn_noftz_f32_slowpath
        .type           $__internal_0_$__cuda_sm3x_div_rn_noftz_f32_slowpath,@function
        .size           $__internal_0_$__cuda_sm3x_div_rn_noftz_f32_slowpath,(.L_x_16 - $__internal_0_$__cuda_sm3x_div_rn_noftz_f32_slowpath)
$__internal_0_$__cuda_sm3x_div_rn_noftz_f32_slowpath:
[--C-:B------:R-:W-:Y:S01]  /*0420*/  SHF.R.U32.HI R12, RZ, 0x17, R3.reuse ;  /* 0x00000017ff0c7819 */ /* 0x100fe20000011603 */
[----:B------:R-:W-:Y:S01]  /*0430*/  BSSY.RECONVERGENT B1, `(.L_x_4) ;  /* 0x0000063000017945 */ /* 0x000fe20003800200 */
[----:B------:R-:W-:Y:S01]  /*0440*/  SHF.R.U32.HI R10, RZ, 0x17, R0 ;  /* 0x00000017ff0a7819 */ /* 0x000fe20000011600 */
[----:B------:R-:W-:Y:S01]  /*0450*/  IMAD.MOV.U32 R13, RZ, RZ, R3 ;  /* 0x000000ffff0d7224 */ /* 0x000fe200078e0003 */
[----:B------:R-:W-:Y:S02]  /*0460*/  LOP3.LUT R12, R12, 0xff, RZ, 0xc0, !PT ;  /* 0x000000ff0c0c7812 */ /* 0x000fe400078ec0ff */
[----:B------:R-:W-:Y:S02]  /*0470*/  LOP3.LUT R16, R10, 0xff, RZ, 0xc0, !PT ;  /* 0x000000ff0a107812 */ /* 0x000fe400078ec0ff */
[----:B------:R-:W-:-:S03]  /*0480*/  IADD3 R15, PT, PT, R12, -0x1, RZ ;  /* 0xffffffff0c0f7810 */ /* 0x000fc60007ffe0ff */
[----:B------:R-:W-:Y:S01]  /*0490*/  VIADD R14, R16, 0xffffffff ;  /* 0xffffffff100e7836 */ /* 0x000fe20000000000 */
[----:B------:R-:W-:-:S04]  /*04a0*/  ISETP.GT.U32.AND P0, PT, R15, 0xfd, PT ;  /* 0x000000fd0f00780c */ /* 0x000fc80003f04070 */
[----:B------:R-:W-:-:S13]  /*04b0*/  ISETP.GT.U32.OR P0, PT, R14, 0xfd, P0 ;  /* 0x000000fd0e00780c */ /* 0x000fda0000704470 */
[----:B------:R-:W-:Y:S01]  /*04c0*/  @!P0 MOV R10, RZ ;  /* 0x000000ff000a8202 */ /* 0x000fe20000000f00 */
[----:B------:R-:W-:Y:S06]  /*04d0*/  @!P0 BRA `(.L_x_5) ;  /* 0x00000000005c8947 */ /* 0x000fec0003800000 */
[----:B------:R-:W-:Y:S02]  /*04e0*/  FSETP.GTU.FTZ.AND P0, PT, |R0|, +INF , PT ;  /* 0x7f8000000000780b */ /* 0x000fe40003f1c200 */
[----:B------:R-:W-:-:S04]  /*04f0*/  FSETP.GTU.FTZ.AND P1, PT, |R3|, +INF , PT ;  /* 0x7f8000000300780b */ /* 0x000fc80003f3c200 */
[----:B------:R-:W-:-:S13]  /*0500*/  PLOP3.LUT P0, PT, P0, P1, PT, 0xf8, 0x8f ;  /* 0x00000000008f781c */ /* 0x000fda0000703f70 */
[----:B------:R-:W-:Y:S05]  /*0510*/  @P0 BRA `(.L_x_6) ;  /* 0x00000004004c0947 */ /* 0x000fea0003800000 */
[----:B------:R-:W-:-:S13]  /*0520*/  LOP3.LUT P0, RZ, R13, 0x7fffffff, R0, 0xc8, !PT ;  /* 0x7fffffff0dff7812 */ /* 0x000fda000780c800 */
[----:B------:R-:W-:Y:S05]  /*0530*/  @!P0 BRA `(.L_x_7) ;  /* 0x00000004003c8947 */ /* 0x000fea0003800000 */
[C---:B------:R-:W-:Y:S02]  /*0540*/  FSETP.NEU.FTZ.AND P2, PT, |R0|.reuse, +INF , PT ;  /* 0x7f8000000000780b */ /* 0x040fe40003f5d200 */
[----:B------:R-:W-:Y:S02]  /*0550*/  FSETP.NEU.FTZ.AND P1, PT, |R3|, +INF , PT ;  /* 0x7f8000000300780b */ /* 0x000fe40003f3d200 */
[----:B------:R-:W-:-:S11]  /*0560*/  FSETP.NEU.FTZ.AND P0, PT, |R0|, +INF , PT ;  /* 0x7f8000000000780b */ /* 0x000fd60003f1d200 */
[----:B------:R-:W-:Y:S05]  /*0570*/  @!P1 BRA !P2, `(.L_x_7) ;  /* 0x00000004002c9947 */ /* 0x000fea0005000000 */
[----:B------:R-:W-:-:S04]  /*0580*/  LOP3.LUT P2, RZ, R0, 0x7fffffff, RZ, 0xc0, !PT ;  /* 0x7fffffff00ff7812 */ /* 0x000fc8000784c0ff */
[----:B------:R-:W-:-:S13]  /*0590*/  PLOP3.LUT P1, PT, P1, P2, PT, 0x2f, 0xf2 ;  /* 0x0000000000f2781c */ /* 0x000fda0000f24577 */
[----:B------:R-:W-:Y:S05]  /*05a0*/  @P1 BRA `(.L_x_8) ;  /* 0x0000000400181947 */ /* 0x000fea0003800000 */
[----:B------:R-:W-:-:S04]  /*05b0*/  LOP3.LUT P1, RZ, R13, 0x7fffffff, RZ, 0xc0, !PT ;  /* 0x7fffffff0dff7812 */ /* 0x000fc8000782c0ff */
[----:B------:R-:W-:-:S13]  /*05c0*/  PLOP3.LUT P0, PT, P0, P1, PT, 0x2f, 0xf2 ;  /* 0x0000000000f2781c */ /* 0x000fda0000702577 */
[----:B------:R-:W-:Y:S05]  /*05d0*/  @P0 BRA `(.L_x_9) ;  /* 0x0000000400000947 */ /* 0x000fea0003800000 */
[----:B------:R-:W-:Y:S02]  /*05e0*/  ISETP.GE.AND P0, PT, R14, RZ, PT ;  /* 0x000000ff0e00720c */ /* 0x000fe40003f06270 */
[----:B------:R-:W-:-:S11]  /*05f0*/  ISETP.GE.AND P1, PT, R15, RZ, PT ;  /* 0x000000ff0f00720c */ /* 0x000fd60003f26270 */
[----:B------:R-:W-:Y:S02]  /*0600*/  @P0 IMAD.MOV.U32 R10, RZ, RZ, RZ ;  /* 0x000000ffff0a0224 */ /* 0x000fe400078e00ff */
[----:B------:R-:W-:Y:S01]  /*0610*/  @!P0 FFMA R0, R0, 1.84467440737095516160e+19, RZ ;  /* 0x5f80000000008823 */ /* 0x000fe200000000ff */
[----:B------:R-:W-:Y:S02]  /*0620*/  @!P0 IMAD.MOV.U32 R10, RZ, RZ, -0x40 ;  /* 0xffffffc0ff0a8424 */ /* 0x000fe400078e00ff */
[----:B------:R-:W-:-:S03]  /*0630*/  @!P1 FFMA R13, R3, 1.84467440737095516160e+19, RZ ;  /* 0x5f800000030d9823 */ /* 0x000fc600000000ff */
[----:B------:R-:W-:-:S07]  /*0640*/  @!P1 IADD3 R10, PT, PT, R10, 0x40, RZ ;  /* 0x000000400a0a9810 */ /* 0x000fce0007ffe0ff */
.L_x_5:
[----:B------:R-:W-:Y:S01]  /*0650*/  LEA R14, R12, 0xc0800000, 0x17 ;  /* 0xc08000000c0e7811 */ /* 0x000fe200078eb8ff */
[----:B------:R-:W-:Y:S04]  /*0660*/  BSSY.RECONVERGENT B2, `(.L_x_10) ;  /* 0x0000036000027945 */ /* 0x000fe80003800200 */
[----:B------:R-:W-:Y:S02]  /*0670*/  IMAD.IADD R14, R13, 0x1, -R14 ;  /* 0x000000010d0e7824 */ /* 0x000fe400078e0a0e */
[----:B------:R-:W-:Y:S02]  /*0680*/  VIADD R13, R16, 0xffffff81 ;  /* 0xffffff81100d7836 */ /* 0x000fe40000000000 */
[----:B------:R-:W0:Y:S01]  /*0690*/  MUFU.RCP R15, R14 ;  /* 0x0000000e000f7308 */ /* 0x000e220000001000 */
[----:B------:R-:W-:Y:S01]  /*06a0*/  FADD.FTZ R17, -R14, -RZ ;  /* 0x800000ff0e117221 */ /* 0x000fe20000010100 */
[C---:B------:R-:W-:Y:S01]  /*06b0*/  IMAD R0, R13.reuse, -0x800000, R0 ;  /* 0xff8000000d007824 */ /* 0x040fe200078e0200 */
[----:B------:R-:W-:-:S04]  /*06c0*/  IADD3 R13, PT, PT, R13, 0x7f, -R12 ;  /* 0x0000007f0d0d7810 */ /* 0x000fc80007ffe80c */
[----:B------:R-:W-:Y:S01]  /*06d0*/  IADD3 R13, PT, PT, R13, R10, RZ ;  /* 0x0000000a0d0d7210 */ /* 0x000fe20007ffe0ff */
[----:B0-----:R-:W-:-:S04]  /*06e0*/  FFMA R16, R15, R17, 1 ;  /* 0x3f8000000f107423 */ /* 0x001fc80000000011 */
[----:B------:R-:W-:-:S04]  /*06f0*/  FFMA R18, R15, R16, R15 ;  /* 0x000000100f127223 */ /* 0x000fc8000000000f */
[----:B------:R-:W-:-:S04]  /*0700*/  FFMA R15, R0, R18, RZ ;  /* 0x00000012000f7223 */ /* 0x000fc800000000ff */
[----:B------:R-:W-:-:S04]  /*0710*/  FFMA R16, R17, R15, R0 ;  /* 0x0000000f11107223 */ /* 0x000fc80000000000 */
[----:B------:R-:W-:-:S04]  /*0720*/  FFMA R15, R18, R16, R15 ;  /* 0x00000010120f7223 */ /* 0x000fc8000000000f */
[----:B------:R-:W-:-:S04]  /*0730*/  FFMA R16, R17, R15, R0 ;  /* 0x0000000f11107223 */ /* 0x000fc80000000000 */
[----:B------:R-:W-:-:S05]  /*0740*/  FFMA R0, R18, R16, R15 ;  /* 0x0000001012007223 */ /* 0x000fca000000000f */
[----:B------:R-:W-:-:S04]  /*0750*/  SHF.R.U32.HI R12, RZ, 0x17, R0 ;  /* 0x00000017ff0c7819 */ /* 0x000fc80000011600 */
[----:B------:R-:W-:-:S05]  /*0760*/  LOP3.LUT R12, R12, 0xff, RZ, 0xc0, !PT ;  /* 0x000000ff0c0c7812 */ /* 0x000fca00078ec0ff */
[----:B------:R-:W-:-:S04]  /*0770*/  IMAD.IADD R14, R12, 0x1, R13 ;  /* 0x000000010c0e7824 */ /* 0x000fc800078e020d */
[----:B------:R-:W-:-:S05]  /*0780*/  VIADD R10, R14, 0xffffffff ;  /* 0xffffffff0e0a7836 */ /* 0x000fca0000000000 */
[----:B------:R-:W-:-:S13]  /*0790*/  ISETP.GE.U32.AND P0, PT, R10, 0xfe, PT ;  /* 0x000000fe0a00780c */ /* 0x000fda0003f06070 */
[----:B------:R-:W-:Y:S05]  /*07a0*/  @!P0 BRA `(.L_x_11) ;  /* 0x0000000000808947 */ /* 0x000fea0003800000 */
[----:B------:R-:W-:-:S13]  /*07b0*/  ISETP.GT.AND P0, PT, R14, 0xfe, PT ;  /* 0x000000fe0e00780c */ /* 0x000fda0003f04270 */
[----:B------:R-:W-:Y:S05]  /*07c0*/  @P0 BRA `(.L_x_12) ;  /* 0x00000000006c0947 */ /* 0x000fea0003800000 */
[----:B------:R-:W-:-:S13]  /*07d0*/  ISETP.GE.AND P0, PT, R14, 0x1, PT ;  /* 0x000000010e00780c */ /* 0x000fda0003f06270 */
[----:B------:R-:W-:Y:S05]  /*07e0*/  @P0 BRA `(.L_x_13) ;  /* 0x0000000000740947 */ /* 0x000fea0003800000 */
[----:B------:R-:W-:Y:S02]  /*07f0*/  ISETP.GE.AND P0, PT, R14, -0x18, PT ;  /* 0xffffffe80e00780c */ /* 0x000fe40003f06270 */
[----:B------:R-:W-:-:S11]  /*0800*/  LOP3.LUT R0, R0, 0x80000000, RZ, 0xc0, !PT ;  /* 0x8000000000007812 */ /* 0x000fd600078ec0ff */
[----:B------:R-:W-:Y:S05]  /*0810*/  @!P0 BRA `(.L_x_13) ;  /* 0x0000000000688947 */ /* 0x000fea0003800000 */
[CCC-:B------:R-:W-:Y:S01]  /*0820*/  FFMA.RZ R10, R18.reuse, R16.reuse, R15.reuse ;  /* 0x00000010120a7223 */ /* 0x1c0fe2000000c00f */
[-CC-:B------:R-:W-:Y:S01]  /*0830*/  FFMA.RM R13, R18, R16.reuse, R15.reuse ;  /* 0x00000010120d7223 */ /* 0x180fe2000000400f */
[C---:B------:R-:W-:Y:S02]  /*0840*/  ISETP.NE.AND P2, PT, R14.reuse, RZ, PT ;  /* 0x000000ff0e00720c */ /* 0x040fe40003f45270 */
[----:B------:R-:W-:Y:S02]  /*0850*/  ISETP.NE.AND P1, PT, R14, RZ, PT ;  /* 0x000000ff0e00720c */ /* 0x000fe40003f25270 */
[----:B------:R-:W-:Y:S01]  /*0860*/  LOP3.LUT R12, R10, 0x7fffff, RZ, 0xc0, !PT ;  /* 0x007fffff0a0c7812 */ /* 0x000fe200078ec0ff */
[----:B------:R-:W-:Y:S01]  /*0870*/  FFMA.RP R10, R18, R16, R15 ;  /* 0x00000010120a7223 */ /* 0x000fe2000000800f */
[----:B------:R-:W-:Y:S01]  /*0880*/  IADD3 R15, PT, PT, R14, 0x20, RZ ;  /* 0x000000200e0f7810 */ /* 0x000fe20007ffe0ff */
[----:B------:R-:W-:Y:S01]  /*0890*/  IMAD.MOV R14, RZ, RZ, -R14 ;  /* 0x000000ffff0e7224 */ /* 0x000fe200078e0a0e */
[----:B------:R-:W-:-:S02]  /*08a0*/  LOP3.LUT R12, R12, 0x800000, RZ, 0xfc, !PT ;  /* 0x008000000c0c7812 */ /* 0x000fc400078efcff */
[----:B------:R-:W-:Y:S02]  /*08b0*/  FSETP.NEU.FTZ.AND P0, PT, R10, R13, PT ;  /* 0x0000000d0a00720b */ /* 0x000fe40003f1d000 */
[----:B------:R-:W-:Y:S02]  /*08c0*/  SHF.L.U32 R15, R12, R15, RZ ;  /* 0x0000000f0c0f7219 */ /* 0x000fe400000006ff */
[----:B------:R-:W-:Y:S02]  /*08d0*/  SEL R13, R14, RZ, P2 ;  /* 0x000000ff0e0d7207 */ /* 0x000fe40001000000 */
[----:B------:R-:W-:Y:S02]  /*08e0*/  ISETP.NE.AND P1, PT, R15, RZ, P1 ;  /* 0x000000ff0f00720c */ /* 0x000fe40000f25270 */
[----:B------:R-:W-:Y:S02]  /*08f0*/  SHF.R.U32.HI R13, RZ, R13, R12 ;  /* 0x0000000dff0d7219 */ /* 0x000fe4000001160c */
[----:B------:R-:W-:-:S02]  /*0900*/  PLOP3.LUT P0, PT, P0, P1, PT, 0xf8, 0x8f ;  /* 0x00000000008f781c */ /* 0x000fc40000703f70 */
[----:B------:R-:W-:Y:S02]  /*0910*/  SHF.R.U32.HI R15, RZ, 0x1, R13 ;  /* 0x00000001ff0f7819 */ /* 0x000fe4000001160d */
[----:B------:R-:W-:-:S04]  /*0920*/  SEL R10, RZ, 0x1, !P0 ;  /* 0x00000001ff0a7807 */ /* 0x000fc80004000000 */
[----:B------:R-:W-:-:S04]  /*0930*/  LOP3.LUT R10, R10, 0x1, R15, 0xf8, !PT ;  /* 0x000000010a0a7812 */ /* 0x000fc800078ef80f */
[----:B------:R-:W-:-:S05]  /*0940*/  LOP3.LUT R10, R10, R13, RZ, 0xc0, !PT ;  /* 0x0000000d0a0a7212 */ /* 0x000fca00078ec0ff */
[----:B------:R-:W-:-:S05]  /*0950*/  IMAD.IADD R15, R15, 0x1, R10 ;  /* 0x000000010f0f7824 */ /* 0x000fca00078e020a */
[----:B------:R-:W-:Y:S01]  /*0960*/  LOP3.LUT R0, R15, R0, RZ, 0xfc, !PT ;  /* 0x000000000f007212 */ /* 0x000fe200078efcff */
[----:B------:R-:W-:Y:S06]  /*0970*/  BRA `(.L_x_13) ;  /* 0x0000000000107947 */ /* 0x000fec0003800000 */
.L_x_12:
[----:B------:R-:W-:-:S04]  /*0980*/  LOP3.LUT R0, R0, 0x80000000, RZ, 0xc0, !PT ;  /* 0x8000000000007812 */ /* 0x000fc800078ec0ff */
[----:B------:R-:W-:Y:S01]  /*0990*/  LOP3.LUT R0, R0, 0x7f800000, RZ, 0xfc, !PT ;  /* 0x7f80000000007812 */ /* 0x000fe200078efcff */
[----:B------:R-:W-:Y:S06]  /*09a0*/  BRA `(.L_x_13) ;  /* 0x0000000000047947 */ /* 0x000fec0003800000 */
.L_x_11:
[----:B------:R-:W-:-:S07]  /*09b0*/  LEA R0, R13, R0, 0x17 ;  /* 0x000000000d007211 */ /* 0x000fce00078eb8ff */
.L_x_13:
[----:B------:R-:W-:Y:S05]  /*09c0*/  BSYNC.RECONVERGENT B2 ;  /* 0x0000000000027941 */ /* 0x000fea0003800200 */
.L_x_10:
[----:B------:R-:W-:Y:S05]  /*09d0*/  BRA `(.L_x_14) ;  /* 0x0000000000207947 */ /* 0x000fea0003800000 */
.L_x_9:
[----:B------:R-:W-:-:S04]  /*09e0*/  LOP3.LUT R0, R13, 0x80000000, R0, 0x48, !PT ;  /* 0x800000000d007812 */ /* 0x000fc800078e4800 */
[----:B------:R-:W-:Y:S01]  /*09f0*/  LOP3.LUT R0, R0, 0x7f800000, RZ, 0xfc, !PT ;  /* 0x7f80000000007812 */ /* 0x000fe200078efcff */
[----:B------:R-:W-:Y:S06]  /*0a00*/  BRA `(.L_x_14) ;  /* 0x0000000000147947 */ /* 0x000fec0003800000 */
.L_x_8:
[----:B------:R-:W-:Y:S01]  /*0a10*/  LOP3.LUT R0, R13, 0x80000000, R0, 0x48, !PT ;  /* 0x800000000d007812 */ /* 0x000fe200078e4800 */
[----:B------:R-:W-:Y:S06]  /*0a20*/  BRA `(.L_x_14) ;  /* 0x00000000000c7947 */ /* 0x000fec0003800000 */
.L_x_7:
[----:B------:R-:W0:Y:S01]  /*0a30*/  MUFU.RSQ R0, -QNAN ;  /* 0xffc0000000007908 */ /* 0x000e220000001400 */
[----:B------:R-:W-:Y:S05]  /*0a40*/  BRA `(.L_x_14) ;  /* 0x0000000000047947 */ /* 0x000fea0003800000 */
.L_x_6:
[----:B------:R-:W-:-:S07]  /*0a50*/  FADD.FTZ R0, R0, R3 ;  /* 0x0000000300007221 */ /* 0x000fce0000010000 */
.L_x_14:
[----:B------:R-:W-:Y:S05]  /*0a60*/  BSYNC.RECONVERGENT B1 ;  /* 0x0000000000017941 */ /* 0x000fea0003800200 */
.L_x_4:
[----:B------:R-:W-:Y:S02]  /*0a70*/  HFMA2 R13, -RZ, RZ, 0, 0 ;  /* 0x00000000ff0d7431 */ /* 0x000fe400000001ff */
[----:B------:R-:W-:-:S04]  /*0a80*/  IMAD.MOV.U32 R12, RZ, RZ, R8 ;  /* 0x000000ffff0c7224 */ /* 0x000fc800078e0008 */
[----:B0-----:R-:W-:Y:S05]  /*0a90*/  RET.REL.NODEC R12 `(_Z37Kernel_semi_implicit_time_integrationiiffffPfS_P6float2S1_) ;  /* 0xfffffff40c587950 */ /* 0x001fea0003c3ffff */
.L_x_15:
[----:B------:R-:W-:-:S00]  /*0aa0*/  BRA `(.L_x_15) ;  /* 0xfffffffc00fc7947 */ /* 0x000fc0000383ffff */
[----:B------:R-:W-:-:S00]  /*0ab0*/  NOP ;  /* 0x0000000000007918 */ /* 0x000fc00000000000 */
        /* <DEDUP_REMOVED lines=12> */
.L_x_16:


//--------------------- .nv.shared.reserved.0     --------------------------
	.section	.nv.shared.reserved.0,"aw",@nobits
	.weak		__nv_reservedSMEM_offset_0_alias
	.size		__nv_reservedSMEM_offset_0_alias, 0, 64
	.other		__nv_reservedSMEM_offset_0_alias,@"STO_CUDA_RESERVED_SHARED STV_DEFAULT"
__nv_reservedSMEM_offset_0_alias:
	.zero		0
	.zero		64


//--------------------- .nv.constant0._Z37Kernel_semi_implicit_time_integrationiiffffPfS_P6float2S1_ --------------------------
	.section	.nv.constant0._Z37Kernel_semi_implicit_time_integrationiiffffPfS_P6float2S1_,"a",@progbits
	.sectionflags	@""
	.align	4
.nv.constant0._Z37Kernel_semi_implicit_time_integrationiiffffPfS_P6float2S1_:
	.zero		952


//--------------------- SYMBOLS --------------------------

	.type		.nv.reservedSmem.offset0,@object
	.size		.nv.reservedSmem.offset0,0x4
